//
// Generated by NVIDIA NVVM Compiler
//
// Compiler Build ID: CL-36424714
// Cuda compilation tools, release 13.0, V13.0.88
// Based on NVVM 20.0.0
//

.version 9.0
.target sm_100
.address_size 64

	// .globl	_Z14SumaMatricesCUPiS_S_i

.visible .entry _Z14SumaMatricesCUPiS_S_i(
	.param .u64 .ptr .align 1 _Z14SumaMatricesCUPiS_S_i_param_0,
	.param .u64 .ptr .align 1 _Z14SumaMatricesCUPiS_S_i_param_1,
	.param .u64 .ptr .align 1 _Z14SumaMatricesCUPiS_S_i_param_2,
	.param .u32 _Z14SumaMatricesCUPiS_S_i_param_3
)
{
	.reg .pred 	%p<2>;
	.reg .b32 	%r<15>;
	.reg .b64 	%rd<11>;

	ld.param.u64 	%rd1, [_Z14SumaMatricesCUPiS_S_i_param_0];
	ld.param.u64 	%rd2, [_Z14SumaMatricesCUPiS_S_i_param_1];
	ld.param.u64 	%rd3, [_Z14SumaMatricesCUPiS_S_i_param_2];
	ld.param.u32 	%r3, [_Z14SumaMatricesCUPiS_S_i_param_3];
	mov.u32 	%r4, %ctaid.x;
	mov.u32 	%r5, %ntid.x;
	mov.u32 	%r6, %tid.x;
	mad.lo.s32 	%r1, %r4, %r5, %r6;
	mov.u32 	%r7, %ctaid.y;
	mov.u32 	%r8, %ntid.y;
	mov.u32 	%r9, %tid.y;
	mad.lo.s32 	%r2, %r7, %r8, %r9;
	max.s32 	%r10, %r2, %r1;
	setp.ge.s32 	%p1, %r10, %r3;
	@%p1 bra 	$L__BB0_2;
	cvta.to.global.u64 	%rd4, %rd1;
	cvta.to.global.u64 	%rd5, %rd2;
	cvta.to.global.u64 	%rd6, %rd3;
	mad.lo.s32 	%r11, %r3, %r2, %r1;
	mul.wide.s32 	%rd7, %r11, 4;
	add.s64 	%rd8, %rd4, %rd7;
	ld.global.u32 	%r12, [%rd8];
	add.s64 	%rd9, %rd5, %rd7;
	ld.global.u32 	%r13, [%rd9];
	add.s32 	%r14, %r13, %r12;
	add.s64 	%rd10, %rd6, %rd7;
	st.global.u32 	[%rd10], %r14;
$L__BB0_2:
	ret;

}


// ===== COMPILED SASS (sm_100) =====

	.target	sm_100

	.elftype	@"ET_EXEC"


//--------------------- .note.nv.tkinfo           --------------------------
	.section	.note.nv.tkinfo,"",@"SHT_NOTE"
	.sectionflags	@"SHF_NOTE_NV_TKINFO"
	.tkinfo
        /*0018*/ 	.word	0x00000002
        /*0030*/ 	.string	""
        /*0030*/ 	.string	"ptxas"
        /*0030*/ 	.string	"Cuda compilation tools, release 13.0, V13.0.88"
        /*0030*/ 	.string	"Build cuda_13.0.r13.0/compiler.36424714_0"
        /*0030*/ 	.string	"-arch sm_100 -m 64 "



//--------------------- .note.nv.cuinfo           --------------------------
	.section	.note.nv.cuinfo,"",@"SHT_NOTE"
	.sectionflags	@"SHF_NOTE_NV_CUINFO"
        /*0018*/ 	.short	0x0002
        /*001a*/ 	.short	0x0064
        /*001c*/ 	.short	0x0082
	.zero		2


//--------------------- .nv.info                  --------------------------
	.section	.nv.info,"",@"SHT_CUDA_INFO"
	.align	4


	//----- nvinfo : EIATTR_REGCOUNT
	.align		4
        /*0000*/ 	.byte	0x04, 0x2f
        /*0002*/ 	.short	(.L_1 - .L_0)
	.align		4
.L_0:
        /*0004*/ 	.word	index@(_Z14SumaMatricesCUPiS_S_i)
        /*0008*/ 	.word	0x0000000c


	//----- nvinfo : EIATTR_FRAME_SIZE
	.align		4
.L_1:
        /*000c*/ 	.byte	0x04, 0x11
        /*000e*/ 	.short	(.L_3 - .L_2)
	.align		4
.L_2:
        /*0010*/ 	.word	index@(_Z14SumaMatricesCUPiS_S_i)
        /*0014*/ 	.word	0x00000000


	//----- nvinfo : EIATTR_MIN_STACK_SIZE
	.align		4
.L_3:
        /*0018*/ 	.byte	0x04, 0x12
        /*001a*/ 	.short	(.L_5 - .L_4)
	.align		4
.L_4:
        /*001c*/ 	.word	index@(_Z14SumaMatricesCUPiS_S_i)
        /*0020*/ 	.word	0x00000000
.L_5:


//--------------------- .nv.compat                --------------------------
	.section	.nv.compat,"",@"SHT_CUDA_COMPAT_INFO"
	.align	4
        /*0000*/ 	.byte	0x02, 0x09, 0x00, 0x00, 0x02, 0x02, 0x01, 0x00, 0x02, 0x05, 0x05, 0x00, 0x03, 0x07, 0x01, 0x01
        /*0010*/ 	.byte	0x02, 0x03, 0x00, 0x00, 0x02, 0x06, 0x01, 0x00, 0x04, 0x0b, 0x08, 0x00, 0x09, 0x00, 0x00, 0x00
        /*0020*/ 	.byte	0x00, 0x00, 0x00, 0x00


//--------------------- .nv.info._Z14SumaMatricesCUPiS_S_i --------------------------
	.section	.nv.info._Z14SumaMatricesCUPiS_S_i,"",@"SHT_CUDA_INFO"
	.sectionflags	@""
	.align	4


	//----- nvinfo : EIATTR_CUDA_API_VERSION
	.align		4
        /*0000*/ 	.byte	0x04, 0x37
        /*0002*/ 	.short	(.L_7 - .L_6)
.L_6:
        /*0004*/ 	.word	0x00000082


	//----- nvinfo : EIATTR_KPARAM_INFO
	.align		4
.L_7:
        /*0008*/ 	.byte	0x04, 0x17
        /*000a*/ 	.short	(.L_9 - .L_8)
.L_8:
        /*000c*/ 	.word	0x00000000
        /*0010*/ 	.short	0x0003
        /*0012*/ 	.short	0x0018
        /*0014*/ 	.byte	0x00, 0xf0, 0x11, 0x00


	//----- nvinfo : EIATTR_KPARAM_INFO
	.align		4
.L_9:
        /*0018*/ 	.byte	0x04, 0x17
        /*001a*/ 	.short	(.L_11 - .L_10)
.L_10:
        /*001c*/ 	.word	0x00000000
        /*0020*/ 	.short	0x0002
        /*0022*/ 	.short	0x0010
        /*0024*/ 	.byte	0x00, 0xf5, 0x21, 0x00


	//----- nvinfo : EIATTR_KPARAM_INFO
	.align		4
.L_11:
        /*0028*/ 	.byte	0x04, 0x17
        /*002a*/ 	.short	(.L_13 - .L_12)
.L_12:
        /*002c*/ 	.word	0x00000000
        /*0030*/ 	.short	0x0001
        /*0032*/ 	.short	0x0008
        /*0034*/ 	.byte	0x00, 0xf5, 0x21, 0x00


	//----- nvinfo : EIATTR_KPARAM_INFO
	.align		4
.L_13:
        /*0038*/ 	.byte	0x04, 0x17
        /*003a*/ 	.short	(.L_15 - .L_14)
.L_14:
        /*003c*/ 	.word	0x00000000
        /*0040*/ 	.short	0x0000
        /*0042*/ 	.short	0x0000
        /*0044*/ 	.byte	0x00, 0xf5, 0x21, 0x00


	//----- nvinfo : EIATTR_SPARSE_MMA_MASK
	.align		4
.L_15:
        /*0048*/ 	.byte	0x03, 0x50
        /*004a*/ 	.short	0x0000


	//----- nvinfo : EIATTR_MAXREG_COUNT
	.align		4
        /*004c*/ 	.byte	0x03, 0x1b
        /*004e*/ 	.short	0x00ff


	//----- nvinfo : EIATTR_MERCURY_ISA_VERSION
	.align		4
        /*0050*/ 	.byte	0x03, 0x5f
        /*0052*/ 	.short	0x0101


	//----- nvinfo : EIATTR_VRC_CTA_INIT_COUNT
	.align		4
        /*0054*/ 	.byte	0x02, 0x4a
	.zero		1
	.zero		1


	//----- nvinfo : EIATTR_EXIT_INSTR_OFFSETS
	.align		4
        /*0058*/ 	.byte	0x04, 0x1c
        /*005a*/ 	.short	(.L_17 - .L_16)


	//   ....[0]....
.L_16:
        /*005c*/ 	.word	0x000000c0


	//   ....[1]....
        /*0060*/ 	.word	0x00000190


	//----- nvinfo : EIATTR_CBANK_PARAM_SIZE
	.align		4
.L_17:
        /*0064*/ 	.byte	0x03, 0x19
        /*0066*/ 	.short	0x001c


	//----- nvinfo : EIATTR_PARAM_CBANK
	.align		4
        /*0068*/ 	.byte	0x04, 0x0a
        /*006a*/ 	.short	(.L_19 - .L_18)
	.align		4
.L_18:
        /*006c*/ 	.word	index@(.nv.constant0._Z14SumaMatricesCUPiS_S_i)
        /*0070*/ 	.short	0x0380
        /*0072*/ 	.short	0x001c


	//----- nvinfo : EIATTR_SW_WAR
	.align		4
.L_19:
        /*0074*/ 	.byte	0x04, 0x36
        /*0076*/ 	.short	(.L_21 - .L_20)
.L_20:
        /*0078*/ 	.word	0x00000008
.L_21:


//--------------------- .nv.callgraph             --------------------------
	.section	.nv.callgraph,"",@"SHT_CUDA_CALLGRAPH"
	.align	4
	.sectionentsize	8
	.align		4
        /*0000*/ 	.word	0x00000000
	.align		4
        /*0004*/ 	.word	0xffffffff
	.align		4
        /*0008*/ 	.word	0x00000000
	.align		4
        /*000c*/ 	.word	0xfffffffe
	.align		4
        /*0010*/ 	.word	0x00000000
	.align		4
        /*0014*/ 	.word	0xfffffffd
	.align		4
        /*0018*/ 	.word	0x00000000
	.align		4
        /*001c*/ 	.word	0xfffffffc


//--------------------- .text._Z14SumaMatricesCUPiS_S_i --------------------------
	.section	.text._Z14SumaMatricesCUPiS_S_i,"ax",@progbits
	.align	128
        .global         _Z14SumaMatricesCUPiS_S_i
        .type           _Z14SumaMatricesCUPiS_S_i,@function
        .size           _Z14SumaMatricesCUPiS_S_i,(.L_x_1 - _Z14SumaMatricesCUPiS_S_i)
        .other          _Z14SumaMatricesCUPiS_S_i,@"STO_CUDA_ENTRY STV_DEFAULT"
_Z14SumaMatricesCUPiS_S_i:
.text._Z14SumaMatricesCUPiS_S_i:
[----:B------:R-:W-:Y:S01]  /*0000*/  LDC R1, c[0x0][0x37c] ;  /* 0x0000df00ff017b82 */ /* 0x000fe20000000800 */
[----:B------:R-:W0:Y:S07]  /*0010*/  S2R R3, SR_TID.X ;  /* 0x0000000000037919 */ /* 0x000e2e0000002100 */
[----:B------:R-:W0:Y:S01]  /*0020*/  LDC R0, c[0x0][0x360] ;  /* 0x0000d800ff007b82 */ /* 0x000e220000000800 */
[----:B------:R-:W1:Y:S01]  /*0030*/  LDCU UR6, c[0x0][0x398] ;  /* 0x00007300ff0677ac */ /* 0x000e620008000800 */
[----:B------:R-:W2:Y:S06]  /*0040*/  S2R R2, SR_TID.Y ;  /* 0x0000000000027919 */ /* 0x000eac0000002200 */
[----:B------:R-:W0:Y:S08]  /*0050*/  S2UR UR4, SR_CTAID.X ;  /* 0x00000000000479c3 */ /* 0x000e300000002500 */
[----:B------:R-:W2:Y:S08]  /*0060*/  S2UR UR5, SR_CTAID.Y ;  /* 0x00000000000579c3 */ /* 0x000eb00000002600 */
[----:B------:R-:W2:Y:S01]  /*0070*/  LDC R7, c[0x0][0x364] ;  /* 0x0000d900ff077b82 */ /* 0x000ea20000000800 */
[----:B0-----:R-:W-:-:S02]  /*0080*/  IMAD R0, R0, UR4, R3 ;  /* 0x0000000400007c24 */ /* 0x001fc4000f8e0203 */
[----:B--2---:R-:W-:-:S05]  /*0090*/  IMAD R7, R7, UR5, R2 ;  /* 0x0000000507077c24 */ /* 0x004fca000f8e0202 */
[----:B------:R-:W-:-:S04]  /*00a0*/  VIMNMX R2, PT, PT, R0, R7, !PT ;  /* 0x0000000700027248 */ /* 0x000fc80007fe0100 */
[----:B-1----:R-:W-:-:S13]  /*00b0*/  ISETP.GE.AND P0, PT, R2, UR6, PT ;  /* 0x0000000602007c0c */ /* 0x002fda000bf06270 */
[----:B------:R-:W-:Y:S05]  /*00c0*/  @P0 EXIT ;  /* 0x000000000000094d */ /* 0x000fea0003800000 */
[----:B------:R-:W0:Y:S01]  /*00d0*/  LDC.64 R2, c[0x0][0x380] ;  /* 0x0000e000ff027b82 */ /* 0x000e220000000a00 */
[----:B------:R-:W1:Y:S01]  /*00e0*/  LDCU.64 UR4, c[0x0][0x358] ;  /* 0x00006b00ff0477ac */ /* 0x000e620008000a00 */
[----:B------:R-:W-:-:S06]  /*00f0*/  IMAD R9, R7, UR6, R0 ;  /* 0x0000000607097c24 */ /* 0x000fcc000f8e0200 */
[----:B------:R-:W2:Y:S08]  /*0100*/  LDC.64 R4, c[0x0][0x388] ;  /* 0x0000e200ff047b82 */ /* 0x000eb00000000a00 */
[----:B------:R-:W3:Y:S01]  /*0110*/  LDC.64 R6, c[0x0][0x390] ;  /* 0x0000e400ff067b82 */ /* 0x000ee20000000a00 */
[----:B0-----:R-:W-:-:S06]  /*0120*/  IMAD.WIDE R2, R9, 0x4, R2 ;  /* 0x0000000409027825 */ /* 0x001fcc00078e0202 */
[----:B-1----:R-:W4:Y:S01]  /*0130*/  LDG.E R2, desc[UR4][R2.64] ;  /* 0x0000000402027981 */ /* 0x002f22000c1e1900 */
[----:B--2---:R-:W-:-:S06]  /*0140*/  IMAD.WIDE R4, R9, 0x4, R4 ;  /* 0x0000000409047825 */ /* 0x004fcc00078e0204 */
[----:B------:R-:W4:Y:S01]  /*0150*/  LDG.E R5, desc[UR4][R4.64] ;  /* 0x0000000404057981 */ /* 0x000f22000c1e1900 */
[----:B---3--:R-:W-:Y:S01]  /*0160*/  IMAD.WIDE R6, R9, 0x4, R6 ;  /* 0x0000000409067825 */ /* 0x008fe200078e0206 */
[----:B----4-:R-:W-:-:S05]  /*0170*/  IADD3 R9, PT, PT, R2, R5, RZ ;  /* 0x0000000502097210 */ /* 0x010fca0007ffe0ff */
[----:B------:R-:W-:Y:S01]  /*0180*/  STG.E desc[UR4][R6.64], R9 ;  /* 0x0000000906007986 */ /* 0x000fe2000c101904 */
[----:B------:R-:W-:Y:S05]  /*0190*/  EXIT ;  /* 0x000000000000794d */ /* 0x000fea0003800000 */
.L_x_0:
[----:B------:R-:W-:-:S00]  /*01a0*/  BRA `(.L_x_0) ;  /* 0xfffffffc00fc7947 */ /* 0x000fc0000383ffff */
[----:B------:R-:W-:-:S00]  /*01b0*/  NOP ;  /* 0x0000000000007918 */ /* 0x000fc00000000000 */
        /* <DEDUP_REMOVED lines=12> */
.L_x_1:


//--------------------- .nv.shared.reserved.0     --------------------------
	.section	.nv.shared.reserved.0,"aw",@nobits
	.weak		__nv_reservedSMEM_offset_0_alias
	.size		__nv_reservedSMEM_offset_0_alias, 0, 64
	.other		__nv_reservedSMEM_offset_0_alias,@"STO_CUDA_RESERVED_SHARED STV_DEFAULT"
__nv_reservedSMEM_offset_0_alias:
	.zero		0
	.zero		64


//--------------------- .nv.constant0._Z14SumaMatricesCUPiS_S_i --------------------------
	.section	.nv.constant0._Z14SumaMatricesCUPiS_S_i,"a",@progbits
	.sectionflags	@""
	.align	4
.nv.constant0._Z14SumaMatricesCUPiS_S_i:
	.zero		924


//--------------------- SYMBOLS --------------------------

	.type		.nv.reservedSmem.offset0,@object
	.size		.nv.reservedSmem.offset0,0x4
